	.headerflags	@"EF_CUDA_TEXMODE_UNIFIED EF_CUDA_64BIT_ADDRESS EF_CUDA_ACCELERATORS EF_CUDA_SM90 EF_CUDA_VIRTUAL_SM(EF_CUDA_SM90)"
	.elftype	@"ET_EXEC"


//--------------------- .nv.info                  --------------------------
	.section	.nv.info,"",@"SHT_CUDA_INFO"
	.align	4


	//----- nvinfo : EIATTR_REGCOUNT
	.align		4
        /*0000*/ 	.byte	0x04, 0x2f
        /*0002*/ 	.short	(.L_1 - .L_0)
	.align		4
.L_0:
        /*0004*/ 	.word	index@(triton_per_fused_mean_0)
        /*0008*/ 	.word	0x0000000e


	//----- nvinfo : EIATTR_MIN_STACK_SIZE
	.align		4
.L_1:
        /*000c*/ 	.byte	0x04, 0x12
        /*000e*/ 	.short	(.L_3 - .L_2)
	.align		4
.L_2:
        /*0010*/ 	.word	index@(triton_per_fused_mean_0)
        /*0014*/ 	.word	0x00000000


	//----- nvinfo : EIATTR_FRAME_SIZE
	.align		4
.L_3:
        /*0018*/ 	.byte	0x04, 0x11
        /*001a*/ 	.short	(.L_5 - .L_4)
	.align		4
.L_4:
        /*001c*/ 	.word	index@(triton_per_fused_mean_0)
        /*0020*/ 	.word	0x00000000


	//----- nvinfo : EIATTR_MIN_STACK_SIZE
	.align		4
.L_5:
        /*0024*/ 	.byte	0x04, 0x12
        /*0026*/ 	.short	(.L_7 - .L_6)
	.align		4
.L_6:
        /*0028*/ 	.word	index@(triton_per_fused_mean_0)
        /*002c*/ 	.word	0x00000000
.L_7:


//--------------------- .nv.info.triton_per_fused_mean_0 --------------------------
	.section	.nv.info.triton_per_fused_mean_0,"",@"SHT_CUDA_INFO"
	.sectionflags	@""
	.align	4


	//----- nvinfo : EIATTR_CUDA_API_VERSION
	.align		4
        /*0000*/ 	.byte	0x04, 0x37
        /*0002*/ 	.short	(.L_9 - .L_8)
.L_8:
        /*0004*/ 	.word	0x0000007c


	//----- nvinfo : EIATTR_KPARAM_INFO
	.align		4
.L_9:
        /*0008*/ 	.byte	0x04, 0x17
        /*000a*/ 	.short	(.L_11 - .L_10)
.L_10:
        /*000c*/ 	.word	0x00000000
        /*0010*/ 	.short	0x0003
        /*0012*/ 	.short	0x0014
        /*0014*/ 	.byte	0x00, 0xf0, 0x11, 0x00


	//----- nvinfo : EIATTR_KPARAM_INFO
	.align		4
.L_11:
        /*0018*/ 	.byte	0x04, 0x17
        /*001a*/ 	.short	(.L_13 - .L_12)
.L_12:
        /*001c*/ 	.word	0x00000000
        /*0020*/ 	.short	0x0002
        /*0022*/ 	.short	0x0010
        /*0024*/ 	.byte	0x00, 0xf0, 0x11, 0x00


	//----- nvinfo : EIATTR_KPARAM_INFO
	.align		4
.L_13:
        /*0028*/ 	.byte	0x04, 0x17
        /*002a*/ 	.short	(.L_15 - .L_14)
.L_14:
        /*002c*/ 	.word	0x00000000
        /*0030*/ 	.short	0x0001
        /*0032*/ 	.short	0x0008
        /*0034*/ 	.byte	0x00, 0xf4, 0x21, 0x00


	//----- nvinfo : EIATTR_KPARAM_INFO
	.align		4
.L_15:
        /*0038*/ 	.byte	0x04, 0x17
        /*003a*/ 	.short	(.L_17 - .L_16)
.L_16:
        /*003c*/ 	.word	0x00000000
        /*0040*/ 	.short	0x0000
        /*0042*/ 	.short	0x0000
        /*0044*/ 	.byte	0x00, 0xf4, 0x21, 0x00


	//----- nvinfo : EIATTR_SPARSE_MMA_MASK
	.align		4
.L_17:
        /*0048*/ 	.byte	0x03, 0x50
        /*004a*/ 	.short	0x0000


	//----- nvinfo : EIATTR_MAXREG_COUNT
	.align		4
        /*004c*/ 	.byte	0x03, 0x1b
        /*004e*/ 	.short	0x00ff


	//----- nvinfo : EIATTR_COOP_GROUP_MASK_REGIDS
	.align		4
        /*0050*/ 	.byte	0x04, 0x29
        /*0052*/ 	.short	(.L_19 - .L_18)


	//   ....[0]....
.L_18:
        /*0054*/ 	.word	0xffffffff


	//   ....[1]....
        /*0058*/ 	.word	0xffffffff


	//   ....[2]....
        /*005c*/ 	.word	0xffffffff


	//----- nvinfo : EIATTR_COOP_GROUP_INSTR_OFFSETS
	.align		4
.L_19:
        /*0060*/ 	.byte	0x04, 0x28
        /*0062*/ 	.short	(.L_21 - .L_20)


	//   ....[0]....
.L_20:
        /*0064*/ 	.word	0x00000260


	//   ....[1]....
        /*0068*/ 	.word	0x000002a0


	//   ....[2]....
        /*006c*/ 	.word	0x000002c0


	//----- nvinfo : EIATTR_EXIT_INSTR_OFFSETS
	.align		4
.L_21:
        /*0070*/ 	.byte	0x04, 0x1c
        /*0072*/ 	.short	(.L_23 - .L_22)


	//   ....[0]....
.L_22:
        /*0074*/ 	.word	0x00000320


	//   ....[1]....
        /*0078*/ 	.word	0x00000350


	//----- nvinfo : EIATTR_REQNTID
	.align		4
.L_23:
        /*007c*/ 	.byte	0x04, 0x10
        /*007e*/ 	.short	(.L_25 - .L_24)
.L_24:
        /*0080*/ 	.word	0x00000040
        /*0084*/ 	.word	0x00000001
        /*0088*/ 	.word	0x00000001


	//----- nvinfo : EIATTR_CBANK_PARAM_SIZE
	.align		4
.L_25:
        /*008c*/ 	.byte	0x03, 0x19
        /*008e*/ 	.short	0x0018


	//----- nvinfo : EIATTR_PARAM_CBANK
	.align		4
        /*0090*/ 	.byte	0x04, 0x0a
        /*0092*/ 	.short	(.L_27 - .L_26)
	.align		4
.L_26:
        /*0094*/ 	.word	index@(.nv.constant0.triton_per_fused_mean_0)
        /*0098*/ 	.short	0x0210
        /*009a*/ 	.short	0x0018


	//----- nvinfo : EIATTR_SW_WAR
	.align		4
.L_27:
        /*009c*/ 	.byte	0x04, 0x36
        /*009e*/ 	.short	(.L_29 - .L_28)
.L_28:
        /*00a0*/ 	.word	0x00000008
.L_29:


//--------------------- .nv.callgraph             --------------------------
	.section	.nv.callgraph,"",@"SHT_CUDA_CALLGRAPH"
	.align	4
	.sectionentsize	8
	.align		4
        /*0000*/ 	.word	0x00000000
	.align		4
        /*0004*/ 	.word	0xffffffff
	.align		4
        /*0008*/ 	.word	0x00000000
	.align		4
        /*000c*/ 	.word	0xfffffffe
	.align		4
        /*0010*/ 	.word	0x00000000
	.align		4
        /*0014*/ 	.word	0xfffffffd
	.align		4
        /*0018*/ 	.word	0x00000000
	.align		4
        /*001c*/ 	.word	0xfffffffc


//--------------------- .text.triton_per_fused_mean_0 --------------------------
	.section	.text.triton_per_fused_mean_0,"ax",@progbits
	.sectionflags	@"SHF_BARRIERS=1"
	.align	128
        .global         triton_per_fused_mean_0
        .type           triton_per_fused_mean_0,@function
        .size           triton_per_fused_mean_0,(.L_x_1 - triton_per_fused_mean_0)
        .other          triton_per_fused_mean_0,@"STO_CUDA_ENTRY STV_DEFAULT"
triton_per_fused_mean_0:
.text.triton_per_fused_mean_0:
[----:B------:R-:W0:Y:S02]  /*0000*/  LDC R1, c[0x0][0x28] ;  /* 0x00000a00ff017b82 */ /* 0x000e240000000800 */
[----:B------:R-:W1:Y:S01]  /*0010*/  S2R R5, SR_TID.X ;  /* 0x0000000000057919 */ /* 0x000e620000002100 */
[----:B------:R-:W2:Y:S01]  /*0020*/  LDC.64 R2, c[0x0][0x218] ;  /* 0x00008600ff027b82 */ /* 0x000ea20000000a00 */
[----:B------:R-:W-:Y:S01]  /*0030*/  ULDC.64 UR6, c[0x0][0x208] ;  /* 0x0000820000067ab9 */ /* 0x000fe20000000a00 */
[----:B------:R-:W3:Y:S01]  /*0040*/  S2R R0, SR_CTAID.X ;  /* 0x0000000000007919 */ /* 0x000ee20000002500 */
[----:B-1----:R-:W-:Y:S01]  /*0050*/  SHF.R.U32.HI R7, RZ, 0x3, R5 ;  /* 0x00000003ff077819 */ /* 0x002fe20000011605 */
[C---:B------:R-:W-:Y:S02]  /*0060*/  IMAD.SHL.U32 R8, R5.reuse, 0x8, RZ ;  /* 0x0000000805087824 */ /* 0x040fe400078e00ff */
[----:B------:R-:W-:Y:S01]  /*0070*/  IMAD.SHL.U32 R6, R5, 0x2, RZ ;  /* 0x0000000205067824 */ /* 0x000fe200078e00ff */
[----:B------:R-:W-:Y:S01]  /*0080*/  SGXT.U32 R7, R7, 0x3 ;  /* 0x000000030707781a */ /* 0x000fe20000000000 */
[----:B---3--:R-:W-:-:S05]  /*0090*/  IMAD.SHL.U32 R0, R0, 0x8, RZ ;  /* 0x0000000800007824 */ /* 0x008fca00078e00ff */
[----:B------:R-:W-:-:S04]  /*00a0*/  LOP3.LUT R4, R0, R7, RZ, 0xfc, !PT ;  /* 0x0000000700047212 */ /* 0x000fc800078efcff */
[----:B------:R-:W-:Y:S02]  /*00b0*/  SHF.R.S32.HI R9, RZ, 0x1f, R4 ;  /* 0x0000001fff097819 */ /* 0x000fe40000011404 */
[----:B------:R-:W-:Y:S02]  /*00c0*/  ISETP.GE.AND P0, PT, R4, 0x10, PT ;  /* 0x000000100400780c */ /* 0x000fe40003f06270 */
[----:B------:R-:W-:Y:S02]  /*00d0*/  LEA.HI R10, R9, R4, RZ, 0x2 ;  /* 0x00000004090a7211 */ /* 0x000fe400078f10ff */
[----:B------:R-:W-:Y:S02]  /*00e0*/  LOP3.LUT R9, R8, 0x30, RZ, 0xc0, !PT ;  /* 0x0000003008097812 */ /* 0x000fe400078ec0ff */
[C---:B------:R-:W-:Y:S01]  /*00f0*/  LOP3.LUT R11, R10.reuse, 0x3ffffffc, RZ, 0xc0, !PT ;  /* 0x3ffffffc0a0b7812 */ /* 0x040fe200078ec0ff */
[----:B------:R-:W-:Y:S01]  /*0100*/  IMAD.SHL.U32 R10, R10, 0x10, RZ ;  /* 0x000000100a0a7824 */ /* 0x000fe200078e00ff */
[----:B------:R-:W-:-:S02]  /*0110*/  LOP3.LUT R6, R9, 0x2, R6, 0xf8, !PT ;  /* 0x0000000209067812 */ /* 0x000fc400078ef806 */
[----:B------:R-:W-:Y:S01]  /*0120*/  CS2R R8, SRZ ;  /* 0x0000000000087805 */ /* 0x000fe2000001ff00 */
[----:B------:R-:W-:Y:S01]  /*0130*/  IMAD.IADD R11, R4, 0x1, -R11 ;  /* 0x00000001040b7824 */ /* 0x000fe200078e0a0b */
[----:B------:R-:W-:-:S03]  /*0140*/  LOP3.LUT R10, R10, 0xffffffc0, RZ, 0xc0, !PT ;  /* 0xffffffc00a0a7812 */ /* 0x000fc600078ec0ff */
[----:B------:R-:W-:-:S04]  /*0150*/  IMAD R11, R11, 0x4, R6 ;  /* 0x000000040b0b7824 */ /* 0x000fc800078e0206 */
[----:B------:R-:W-:-:S04]  /*0160*/  IMAD.IADD R11, R10, 0x1, R11 ;  /* 0x000000010a0b7824 */ /* 0x000fc800078e020b */
[----:B--2---:R-:W-:-:S05]  /*0170*/  IMAD.WIDE R2, R11, 0x4, R2 ;  /* 0x000000040b027825 */ /* 0x004fca00078e0202 */
[----:B------:R1:W2:Y:S01]  /*0180*/  @!P0 LDG.E.64 R8, desc[UR6][R2.64] ;  /* 0x0000000602088981 */ /* 0x0002a2000c1e1b00 */
[----:B------:R-:W3:Y:S01]  /*0190*/  S2UR UR5, SR_CgaCtaId ;  /* 0x00000000000579c3 */ /* 0x000ee20000008800 */
[----:B------:R-:W-:Y:S01]  /*01a0*/  UMOV UR4, 0x400 ;  /* 0x0000040000047882 */ /* 0x000fe20000000000 */
[----:B-1----:R-:W-:Y:S01]  /*01b0*/  LOP3.LUT R2, R5, 0x7, RZ, 0xc0, !PT ;  /* 0x0000000705027812 */ /* 0x002fe200078ec0ff */
[----:B---3--:R-:W-:-:S06]  /*01c0*/  UPRMT UR4, UR5, 0x654, UR4 ;  /* 0x0000065405047896 */ /* 0x008fcc0008000004 */
[----:B------:R-:W-:Y:S02]  /*01d0*/  LEA R6, R7, UR4, 0x2 ;  /* 0x0000000407067c11 */ /* 0x000fe4000f8e10ff */
[----:B------:R-:W-:Y:S02]  /*01e0*/  LEA R7, R2, UR4, 0x2 ;  /* 0x0000000402077c11 */ /* 0x000fe4000f8e10ff */
[----:B------:R-:W1:Y:S01]  /*01f0*/  LDC.64 R2, c[0x0][0x210] ;  /* 0x00008400ff027b82 */ /* 0x000e620000000a00 */
[----:B--2---:R-:W-:Y:S02]  /*0200*/  SEL R8, R8, RZ, !P0 ;  /* 0x000000ff08087207 */ /* 0x004fe40004000000 */
[----:B------:R-:W-:-:S05]  /*0210*/  SEL R9, R9, RZ, !P0 ;  /* 0x000000ff09097207 */ /* 0x000fca0004000000 */
[----:B------:R-:W-:-:S05]  /*0220*/  FADD R8, R8, R9 ;  /* 0x0000000908087221 */ /* 0x000fca0000000000 */
[----:B------:R-:W-:Y:S02]  /*0230*/  FSEL R8, R8, RZ, !P0 ;  /* 0x000000ff08087208 */ /* 0x000fe40004000000 */
[----:B------:R-:W-:Y:S02]  /*0240*/  LOP3.LUT P0, RZ, R5, 0x38, RZ, 0xc0, !PT ;  /* 0x0000003805ff7812 */ /* 0x000fe4000780c0ff */
[----:B------:R-:W-:Y:S01]  /*0250*/  LOP3.LUT R5, R0, 0x7, R5, 0xf8, !PT ;  /* 0x0000000700057812 */ /* 0x000fe200078ef805 */
[----:B------:R-:W2:Y:S03]  /*0260*/  SHFL.BFLY PT, R9, R8, 0x4, 0x1f ;  /* 0x0c801f0008097f89 */ /* 0x000ea600000e0000 */
[C---:B------:R-:W-:Y:S01]  /*0270*/  ISETP.LT.AND P0, PT, R5.reuse, 0x10, !P0 ;  /* 0x000000100500780c */ /* 0x040fe20004701270 */
[----:B-1----:R-:W-:-:S04]  /*0280*/  IMAD.WIDE R2, R5, 0x4, R2 ;  /* 0x0000000405027825 */ /* 0x002fc800078e0202 */
[----:B--2---:R-:W-:-:S05]  /*0290*/  FADD R9, R8, R9 ;  /* 0x0000000908097221 */ /* 0x004fca0000000000 */
[----:B------:R-:W1:Y:S02]  /*02a0*/  SHFL.BFLY PT, R4, R9, 0x2, 0x1f ;  /* 0x0c401f0009047f89 */ /* 0x000e6400000e0000 */
[----:B-1----:R-:W-:-:S05]  /*02b0*/  FADD R4, R9, R4 ;  /* 0x0000000409047221 */ /* 0x002fca0000000000 */
[----:B------:R-:W1:Y:S02]  /*02c0*/  SHFL.BFLY PT, R11, R4, 0x1, 0x1f ;  /* 0x0c201f00040b7f89 */ /* 0x000e6400000e0000 */
[----:B-1----:R-:W-:-:S05]  /*02d0*/  FADD R11, R4, R11 ;  /* 0x0000000b040b7221 */ /* 0x002fca0000000000 */
[----:B------:R1:W-:Y:S01]  /*02e0*/  STS [R6], R11 ;  /* 0x0000000b06007388 */ /* 0x0003e20000000800 */
[----:B------:R-:W-:Y:S06]  /*02f0*/  BAR.SYNC.DEFER_BLOCKING 0x0 ;  /* 0x0000000000007b1d */ /* 0x000fec0000010000 */
[----:B------:R-:W2:Y:S02]  /*0300*/  LDS R7, [R7] ;  /* 0x0000000007077984 */ /* 0x000ea40000000800 */
[----:B------:R-:W-:Y:S06]  /*0310*/  BAR.SYNC.DEFER_BLOCKING 0x0 ;  /* 0x0000000000007b1d */ /* 0x000fec0000010000 */
[----:B-1----:R-:W-:Y:S05]  /*0320*/  @!P0 EXIT ;  /* 0x000000000000894d */ /* 0x002fea0003800000 */
[----:B--2---:R-:W-:-:S05]  /*0330*/  FMUL R7, R7, 0.0625 ;  /* 0x3d80000007077820 */ /* 0x004fca0000400000 */
[----:B------:R-:W-:Y:S01]  /*0340*/  STG.E desc[UR6][R2.64], R7 ;  /* 0x0000000702007986 */ /* 0x000fe2000c101906 */
[----:B------:R-:W-:Y:S05]  /*0350*/  EXIT ;  /* 0x000000000000794d */ /* 0x000fea0003800000 */
.L_x_0:
[----:B------:R-:W-:-:S00]  /*0360*/  BRA `(.L_x_0) ;  /* 0xfffffffc00fc7947 */ /* 0x000fc0000383ffff */
[----:B------:R-:W-:-:S00]  /*0370*/  NOP ;  /* 0x0000000000007918 */ /* 0x000fc00000000000 */
        /* <DEDUP_REMOVED lines=8> */
.L_x_1:


//--------------------- .nv.shared.triton_per_fused_mean_0 --------------------------
	.section	.nv.shared.triton_per_fused_mean_0,"aw",@nobits
	.sectionflags	@""
	.align	16
	.zero		1024


//--------------------- .nv.constant0.triton_per_fused_mean_0 --------------------------
	.section	.nv.constant0.triton_per_fused_mean_0,"a",@progbits
	.sectionflags	@""
	.align	4
.nv.constant0.triton_per_fused_mean_0:
	.zero		552
